//
// Generated by NVIDIA NVVM Compiler
//
// Compiler Build ID: CL-36424714
// Cuda compilation tools, release 13.0, V13.0.88
// Based on NVVM 20.0.0
//

.version 9.0
.target sm_100
.address_size 64

	// .globl	_Z9addmatrixPiS_S_

.visible .entry _Z9addmatrixPiS_S_(
	.param .u64 .ptr .align 1 _Z9addmatrixPiS_S__param_0,
	.param .u64 .ptr .align 1 _Z9addmatrixPiS_S__param_1,
	.param .u64 .ptr .align 1 _Z9addmatrixPiS_S__param_2
)
{
	.reg .b32 	%r<8>;
	.reg .b64 	%rd<11>;

	ld.param.u64 	%rd1, [_Z9addmatrixPiS_S__param_0];
	ld.param.u64 	%rd2, [_Z9addmatrixPiS_S__param_1];
	ld.param.u64 	%rd3, [_Z9addmatrixPiS_S__param_2];
	cvta.to.global.u64 	%rd4, %rd3;
	cvta.to.global.u64 	%rd5, %rd2;
	cvta.to.global.u64 	%rd6, %rd1;
	mov.u32 	%r1, %tid.x;
	mov.u32 	%r2, %ctaid.x;
	mov.u32 	%r3, %ntid.x;
	mad.lo.s32 	%r4, %r2, %r3, %r1;
	mul.wide.u32 	%rd7, %r4, 4;
	add.s64 	%rd8, %rd6, %rd7;
	ld.global.u32 	%r5, [%rd8];
	add.s64 	%rd9, %rd5, %rd7;
	ld.global.u32 	%r6, [%rd9];
	add.s32 	%r7, %r6, %r5;
	add.s64 	%rd10, %rd4, %rd7;
	st.global.u32 	[%rd10], %r7;
	ret;

}


// ===== COMPILED SASS (sm_100) =====

	.target	sm_100

	.elftype	@"ET_EXEC"


//--------------------- .note.nv.tkinfo           --------------------------
	.section	.note.nv.tkinfo,"",@"SHT_NOTE"
	.sectionflags	@"SHF_NOTE_NV_TKINFO"
	.tkinfo
        /*0018*/ 	.word	0x00000002
        /*0030*/ 	.string	""
        /*0030*/ 	.string	"ptxas"
        /*0030*/ 	.string	"Cuda compilation tools, release 13.0, V13.0.88"
        /*0030*/ 	.string	"Build cuda_13.0.r13.0/compiler.36424714_0"
        /*0030*/ 	.string	"-arch sm_100 -m 64 "



//--------------------- .note.nv.cuinfo           --------------------------
	.section	.note.nv.cuinfo,"",@"SHT_NOTE"
	.sectionflags	@"SHF_NOTE_NV_CUINFO"
        /*0018*/ 	.short	0x0002
        /*001a*/ 	.short	0x0064
        /*001c*/ 	.short	0x0082
	.zero		2


//--------------------- .nv.info                  --------------------------
	.section	.nv.info,"",@"SHT_CUDA_INFO"
	.align	4


	//----- nvinfo : EIATTR_REGCOUNT
	.align		4
        /*0000*/ 	.byte	0x04, 0x2f
        /*0002*/ 	.short	(.L_1 - .L_0)
	.align		4
.L_0:
        /*0004*/ 	.word	index@(_Z9addmatrixPiS_S_)
        /*0008*/ 	.word	0x0000000c


	//----- nvinfo : EIATTR_FRAME_SIZE
	.align		4
.L_1:
        /*000c*/ 	.byte	0x04, 0x11
        /*000e*/ 	.short	(.L_3 - .L_2)
	.align		4
.L_2:
        /*0010*/ 	.word	index@(_Z9addmatrixPiS_S_)
        /*0014*/ 	.word	0x00000000


	//----- nvinfo : EIATTR_MIN_STACK_SIZE
	.align		4
.L_3:
        /*0018*/ 	.byte	0x04, 0x12
        /*001a*/ 	.short	(.L_5 - .L_4)
	.align		4
.L_4:
        /*001c*/ 	.word	index@(_Z9addmatrixPiS_S_)
        /*0020*/ 	.word	0x00000000
.L_5:


//--------------------- .nv.compat                --------------------------
	.section	.nv.compat,"",@"SHT_CUDA_COMPAT_INFO"
	.align	4
        /*0000*/ 	.byte	0x02, 0x09, 0x00, 0x00, 0x02, 0x02, 0x01, 0x00, 0x02, 0x05, 0x05, 0x00, 0x03, 0x07, 0x01, 0x01
        /*0010*/ 	.byte	0x02, 0x03, 0x00, 0x00, 0x02, 0x06, 0x01, 0x00, 0x04, 0x0b, 0x08, 0x00, 0x09, 0x00, 0x00, 0x00
        /*0020*/ 	.byte	0x00, 0x00, 0x00, 0x00


//--------------------- .nv.info._Z9addmatrixPiS_S_ --------------------------
	.section	.nv.info._Z9addmatrixPiS_S_,"",@"SHT_CUDA_INFO"
	.sectionflags	@""
	.align	4


	//----- nvinfo : EIATTR_CUDA_API_VERSION
	.align		4
        /*0000*/ 	.byte	0x04, 0x37
        /*0002*/ 	.short	(.L_7 - .L_6)
.L_6:
        /*0004*/ 	.word	0x00000082


	//----- nvinfo : EIATTR_KPARAM_INFO
	.align		4
.L_7:
        /*0008*/ 	.byte	0x04, 0x17
        /*000a*/ 	.short	(.L_9 - .L_8)
.L_8:
        /*000c*/ 	.word	0x00000000
        /*0010*/ 	.short	0x0002
        /*0012*/ 	.short	0x0010
        /*0014*/ 	.byte	0x00, 0xf5, 0x21, 0x00


	//----- nvinfo : EIATTR_KPARAM_INFO
	.align		4
.L_9:
        /*0018*/ 	.byte	0x04, 0x17
        /*001a*/ 	.short	(.L_11 - .L_10)
.L_10:
        /*001c*/ 	.word	0x00000000
        /*0020*/ 	.short	0x0001
        /*0022*/ 	.short	0x0008
        /*0024*/ 	.byte	0x00, 0xf5, 0x21, 0x00


	//----- nvinfo : EIATTR_KPARAM_INFO
	.align		4
.L_11:
        /*0028*/ 	.byte	0x04, 0x17
        /*002a*/ 	.short	(.L_13 - .L_12)
.L_12:
        /*002c*/ 	.word	0x00000000
        /*0030*/ 	.short	0x0000
        /*0032*/ 	.short	0x0000
        /*0034*/ 	.byte	0x00, 0xf5, 0x21, 0x00


	//----- nvinfo : EIATTR_SPARSE_MMA_MASK
	.align		4
.L_13:
        /*0038*/ 	.byte	0x03, 0x50
        /*003a*/ 	.short	0x0000


	//----- nvinfo : EIATTR_MAXREG_COUNT
	.align		4
        /*003c*/ 	.byte	0x03, 0x1b
        /*003e*/ 	.short	0x00ff


	//----- nvinfo : EIATTR_MERCURY_ISA_VERSION
	.align		4
        /*0040*/ 	.byte	0x03, 0x5f
        /*0042*/ 	.short	0x0101


	//----- nvinfo : EIATTR_VRC_CTA_INIT_COUNT
	.align		4
        /*0044*/ 	.byte	0x02, 0x4a
	.zero		1
	.zero		1


	//----- nvinfo : EIATTR_EXIT_INSTR_OFFSETS
	.align		4
        /*0048*/ 	.byte	0x04, 0x1c
        /*004a*/ 	.short	(.L_15 - .L_14)


	//   ....[0]....
.L_14:
        /*004c*/ 	.word	0x00000100


	//----- nvinfo : EIATTR_CBANK_PARAM_SIZE
	.align		4
.L_15:
        /*0050*/ 	.byte	0x03, 0x19
        /*0052*/ 	.short	0x0018


	//----- nvinfo : EIATTR_PARAM_CBANK
	.align		4
        /*0054*/ 	.byte	0x04, 0x0a
        /*0056*/ 	.short	(.L_17 - .L_16)
	.align		4
.L_16:
        /*0058*/ 	.word	index@(.nv.constant0._Z9addmatrixPiS_S_)
        /*005c*/ 	.short	0x0380
        /*005e*/ 	.short	0x0018


	//----- nvinfo : EIATTR_SW_WAR
	.align		4
.L_17:
        /*0060*/ 	.byte	0x04, 0x36
        /*0062*/ 	.short	(.L_19 - .L_18)
.L_18:
        /*0064*/ 	.word	0x00000008
.L_19:


//--------------------- .nv.callgraph             --------------------------
	.section	.nv.callgraph,"",@"SHT_CUDA_CALLGRAPH"
	.align	4
	.sectionentsize	8
	.align		4
        /*0000*/ 	.word	0x00000000
	.align		4
        /*0004*/ 	.word	0xffffffff
	.align		4
        /*0008*/ 	.word	0x00000000
	.align		4
        /*000c*/ 	.word	0xfffffffe
	.align		4
        /*0010*/ 	.word	0x00000000
	.align		4
        /*0014*/ 	.word	0xfffffffd
	.align		4
        /*0018*/ 	.word	0x00000000
	.align		4
        /*001c*/ 	.word	0xfffffffc


//--------------------- .text._Z9addmatrixPiS_S_  --------------------------
	.section	.text._Z9addmatrixPiS_S_,"ax",@progbits
	.align	128
        .global         _Z9addmatrixPiS_S_
        .type           _Z9addmatrixPiS_S_,@function
        .size           _Z9addmatrixPiS_S_,(.L_x_1 - _Z9addmatrixPiS_S_)
        .other          _Z9addmatrixPiS_S_,@"STO_CUDA_ENTRY STV_DEFAULT"
_Z9addmatrixPiS_S_:
.text._Z9addmatrixPiS_S_:
[----:B------:R-:W-:Y:S01]  /*0000*/  LDC R1, c[0x0][0x37c] ;  /* 0x0000df00ff017b82 */ /* 0x000fe20000000800 */
[----:B------:R-:W0:Y:S07]  /*0010*/  S2R R9, SR_TID.X ;  /* 0x0000000000097919 */ /* 0x000e2e0000002100 */
[----:B------:R-:W0:Y:S01]  /*0020*/  S2UR UR6, SR_CTAID.X ;  /* 0x00000000000679c3 */ /* 0x000e220000002500 */
[----:B------:R-:W1:Y:S07]  /*0030*/  LDCU.64 UR4, c[0x0][0x358] ;  /* 0x00006b00ff0477ac */ /* 0x000e6e0008000a00 */
[----:B------:R-:W0:Y:S08]  /*0040*/  LDC R0, c[0x0][0x360] ;  /* 0x0000d800ff007b82 */ /* 0x000e300000000800 */
[----:B------:R-:W2:Y:S08]  /*0050*/  LDC.64 R2, c[0x0][0x380] ;  /* 0x0000e000ff027b82 */ /* 0x000eb00000000a00 */
[----:B------:R-:W3:Y:S01]  /*0060*/  LDC.64 R4, c[0x0][0x388] ;  /* 0x0000e200ff047b82 */ /* 0x000ee20000000a00 */
[----:B0-----:R-:W-:-:S07]  /*0070*/  IMAD R9, R0, UR6, R9 ;  /* 0x0000000600097c24 */ /* 0x001fce000f8e0209 */
[----:B------:R-:W0:Y:S01]  /*0080*/  LDC.64 R6, c[0x0][0x390] ;  /* 0x0000e400ff067b82 */ /* 0x000e220000000a00 */
[----:B--2---:R-:W-:-:S06]  /*0090*/  IMAD.WIDE.U32 R2, R9, 0x4, R2 ;  /* 0x0000000409027825 */ /* 0x004fcc00078e0002 */
[----:B-1----:R-:W2:Y:S01]  /*00a0*/  LDG.E R2, desc[UR4][R2.64] ;  /* 0x0000000402027981 */ /* 0x002ea2000c1e1900 */
[----:B---3--:R-:W-:-:S06]  /*00b0*/  IMAD.WIDE.U32 R4, R9, 0x4, R4 ;  /* 0x0000000409047825 */ /* 0x008fcc00078e0004 */
[----:B------:R-:W2:Y:S01]  /*00c0*/  LDG.E R5, desc[UR4][R4.64] ;  /* 0x0000000404057981 */ /* 0x000ea2000c1e1900 */
[----:B0-----:R-:W-:Y:S01]  /*00d0*/  IMAD.WIDE.U32 R6, R9, 0x4, R6 ;  /* 0x0000000409067825 */ /* 0x001fe200078e0006 */
[----:B--2---:R-:W-:-:S05]  /*00e0*/  IADD3 R9, PT, PT, R2, R5, RZ ;  /* 0x0000000502097210 */ /* 0x004fca0007ffe0ff */
[----:B------:R-:W-:Y:S01]  /*00f0*/  STG.E desc[UR4][R6.64], R9 ;  /* 0x0000000906007986 */ /* 0x000fe2000c101904 */
[----:B------:R-:W-:Y:S05]  /*0100*/  EXIT ;  /* 0x000000000000794d */ /* 0x000fea0003800000 */
.L_x_0:
[----:B------:R-:W-:-:S00]  /*0110*/  BRA `(.L_x_0) ;  /* 0xfffffffc00fc7947 */ /* 0x000fc0000383ffff */
[----:B------:R-:W-:-:S00]  /*0120*/  NOP ;  /* 0x0000000000007918 */ /* 0x000fc00000000000 */
        /* <DEDUP_REMOVED lines=13> */
.L_x_1:


//--------------------- .nv.shared.reserved.0     --------------------------
	.section	.nv.shared.reserved.0,"aw",@nobits
	.weak		__nv_reservedSMEM_offset_0_alias
	.size		__nv_reservedSMEM_offset_0_alias, 0, 64
	.other		__nv_reservedSMEM_offset_0_alias,@"STO_CUDA_RESERVED_SHARED STV_DEFAULT"
__nv_reservedSMEM_offset_0_alias:
	.zero		0
	.zero		64


//--------------------- .nv.constant0._Z9addmatrixPiS_S_ --------------------------
	.section	.nv.constant0._Z9addmatrixPiS_S_,"a",@progbits
	.sectionflags	@""
	.align	4
.nv.constant0._Z9addmatrixPiS_S_:
	.zero		920


//--------------------- SYMBOLS --------------------------

	.type		.nv.reservedSmem.offset0,@object
	.size		.nv.reservedSmem.offset0,0x4
